//
// Generated by NVIDIA NVVM Compiler
//
// Compiler Build ID: CL-36424714
// Cuda compilation tools, release 13.0, V13.0.88
// Based on NVVM 20.0.0
//

.version 9.0
.target sm_100
.address_size 64

	// .globl	_Z15MatrixMulKernelPfS_S_i

.visible .entry _Z15MatrixMulKernelPfS_S_i(
	.param .u64 .ptr .align 1 _Z15MatrixMulKernelPfS_S_i_param_0,
	.param .u64 .ptr .align 1 _Z15MatrixMulKernelPfS_S_i_param_1,
	.param .u64 .ptr .align 1 _Z15MatrixMulKernelPfS_S_i_param_2,
	.param .u32 _Z15MatrixMulKernelPfS_S_i_param_3
)
{
	.reg .pred 	%p<10>;
	.reg .b32 	%r<92>;
	.reg .b32 	%f<67>;
	.reg .b64 	%rd<70>;

	ld.param.u64 	%rd4, [_Z15MatrixMulKernelPfS_S_i_param_0];
	ld.param.u64 	%rd5, [_Z15MatrixMulKernelPfS_S_i_param_1];
	ld.param.u32 	%r47, [_Z15MatrixMulKernelPfS_S_i_param_3];
	cvta.to.global.u64 	%rd1, %rd5;
	cvta.to.global.u64 	%rd2, %rd4;
	mov.u32 	%r48, %ctaid.y;
	mov.u32 	%r49, %ntid.y;
	mul.lo.s32 	%r1, %r48, %r49;
	mov.u32 	%r2, %tid.y;
	add.s32 	%r3, %r1, %r2;
	setp.ge.s32 	%p1, %r3, %r47;
	@%p1 bra 	$L__BB0_14;
	add.s32 	%r4, %r47, -1;
	and.b32  	%r5, %r47, 7;
	and.b32  	%r6, %r47, 3;
	and.b32  	%r7, %r47, -8;
	and.b32  	%r8, %r47, 1;
	neg.s32 	%r9, %r7;
	add.s32 	%r51, %r2, %r47;
	add.s32 	%r10, %r51, %r1;
	shl.b32 	%r11, %r47, 3;
	shl.b32 	%r52, %r47, 1;
	add.s32 	%r12, %r3, %r52;
	mad.lo.s32 	%r13, %r47, 3, %r3;
	shl.b32 	%r53, %r47, 2;
	add.s32 	%r14, %r3, %r53;
	mad.lo.s32 	%r15, %r47, 5, %r3;
	mad.lo.s32 	%r16, %r47, 6, %r3;
	mad.lo.s32 	%r17, %r47, 7, %r3;
	mov.b32 	%r78, 0;
$L__BB0_2:
	setp.lt.u32 	%p2, %r4, 7;
	mul.lo.s32 	%r19, %r78, %r47;
	mov.f32 	%f66, 0f00000000;
	mov.b32 	%r90, 0;
	@%p2 bra 	$L__BB0_5;
	add.s32 	%r79, %r19, 3;
	mov.f32 	%f66, 0f00000000;
	mov.u32 	%r80, %r3;
	mov.u32 	%r81, %r17;
	mov.u32 	%r82, %r16;
	mov.u32 	%r83, %r15;
	mov.u32 	%r84, %r14;
	mov.u32 	%r85, %r13;
	mov.u32 	%r86, %r12;
	mov.u32 	%r87, %r10;
	mov.u32 	%r88, %r9;
$L__BB0_4:
	.pragma "nounroll";
	add.s32 	%r55, %r79, -3;
	mul.wide.u32 	%rd6, %r55, 4;
	add.s64 	%rd7, %rd2, %rd6;
	ld.global.f32 	%f16, [%rd7];
	mul.wide.u32 	%rd8, %r80, 4;
	add.s64 	%rd9, %rd1, %rd8;
	ld.global.f32 	%f17, [%rd9];
	fma.rn.f32 	%f18, %f16, %f17, %f66;
	add.s32 	%r56, %r79, -2;
	mul.wide.u32 	%rd10, %r56, 4;
	add.s64 	%rd11, %rd2, %rd10;
	ld.global.f32 	%f19, [%rd11];
	mul.wide.u32 	%rd12, %r87, 4;
	add.s64 	%rd13, %rd1, %rd12;
	ld.global.f32 	%f20, [%rd13];
	fma.rn.f32 	%f21, %f19, %f20, %f18;
	add.s32 	%r57, %r79, -1;
	mul.wide.u32 	%rd14, %r57, 4;
	add.s64 	%rd15, %rd2, %rd14;
	ld.global.f32 	%f22, [%rd15];
	mul.wide.u32 	%rd16, %r86, 4;
	add.s64 	%rd17, %rd1, %rd16;
	ld.global.f32 	%f23, [%rd17];
	fma.rn.f32 	%f24, %f22, %f23, %f21;
	add.s32 	%r58, %r79, 4;
	mul.wide.u32 	%rd18, %r79, 4;
	add.s64 	%rd19, %rd2, %rd18;
	ld.global.f32 	%f25, [%rd19];
	mul.wide.u32 	%rd20, %r85, 4;
	add.s64 	%rd21, %rd1, %rd20;
	ld.global.f32 	%f26, [%rd21];
	fma.rn.f32 	%f27, %f25, %f26, %f24;
	add.s32 	%r59, %r79, 1;
	mul.wide.u32 	%rd22, %r59, 4;
	add.s64 	%rd23, %rd2, %rd22;
	ld.global.f32 	%f28, [%rd23];
	mul.wide.u32 	%rd24, %r84, 4;
	add.s64 	%rd25, %rd1, %rd24;
	ld.global.f32 	%f29, [%rd25];
	fma.rn.f32 	%f30, %f28, %f29, %f27;
	add.s32 	%r60, %r79, 2;
	mul.wide.u32 	%rd26, %r60, 4;
	add.s64 	%rd27, %rd2, %rd26;
	ld.global.f32 	%f31, [%rd27];
	mul.wide.u32 	%rd28, %r83, 4;
	add.s64 	%rd29, %rd1, %rd28;
	ld.global.f32 	%f32, [%rd29];
	fma.rn.f32 	%f33, %f31, %f32, %f30;
	add.s32 	%r61, %r79, 3;
	mul.wide.u32 	%rd30, %r61, 4;
	add.s64 	%rd31, %rd2, %rd30;
	ld.global.f32 	%f34, [%rd31];
	mul.wide.u32 	%rd32, %r82, 4;
	add.s64 	%rd33, %rd1, %rd32;
	ld.global.f32 	%f35, [%rd33];
	fma.rn.f32 	%f36, %f34, %f35, %f33;
	mul.wide.u32 	%rd34, %r58, 4;
	add.s64 	%rd35, %rd2, %rd34;
	ld.global.f32 	%f37, [%rd35];
	mul.wide.u32 	%rd36, %r81, 4;
	add.s64 	%rd37, %rd1, %rd36;
	ld.global.f32 	%f38, [%rd37];
	fma.rn.f32 	%f66, %f37, %f38, %f36;
	add.s32 	%r88, %r88, 8;
	add.s32 	%r87, %r87, %r11;
	add.s32 	%r86, %r86, %r11;
	add.s32 	%r85, %r85, %r11;
	add.s32 	%r84, %r84, %r11;
	add.s32 	%r83, %r83, %r11;
	add.s32 	%r82, %r82, %r11;
	add.s32 	%r81, %r81, %r11;
	add.s32 	%r80, %r80, %r11;
	add.s32 	%r79, %r79, 8;
	setp.ne.s32 	%p3, %r88, 0;
	mov.u32 	%r90, %r7;
	@%p3 bra 	$L__BB0_4;
$L__BB0_5:
	setp.eq.s32 	%p4, %r5, 0;
	@%p4 bra 	$L__BB0_13;
	add.s32 	%r62, %r5, -1;
	setp.lt.u32 	%p5, %r62, 3;
	@%p5 bra 	$L__BB0_8;
	add.s32 	%r63, %r90, %r19;
	mul.wide.u32 	%rd38, %r63, 4;
	add.s64 	%rd39, %rd2, %rd38;
	ld.global.f32 	%f40, [%rd39];
	mad.lo.s32 	%r64, %r90, %r47, %r3;
	mul.wide.u32 	%rd40, %r64, 4;
	add.s64 	%rd41, %rd1, %rd40;
	ld.global.f32 	%f41, [%rd41];
	fma.rn.f32 	%f42, %f40, %f41, %f66;
	add.s32 	%r65, %r63, 1;
	mul.wide.u32 	%rd42, %r65, 4;
	add.s64 	%rd43, %rd2, %rd42;
	ld.global.f32 	%f43, [%rd43];
	add.s32 	%r66, %r64, %r47;
	mul.wide.u32 	%rd44, %r66, 4;
	add.s64 	%rd45, %rd1, %rd44;
	ld.global.f32 	%f44, [%rd45];
	fma.rn.f32 	%f45, %f43, %f44, %f42;
	add.s32 	%r67, %r63, 2;
	mul.wide.u32 	%rd46, %r67, 4;
	add.s64 	%rd47, %rd2, %rd46;
	ld.global.f32 	%f46, [%rd47];
	add.s32 	%r68, %r66, %r47;
	mul.wide.u32 	%rd48, %r68, 4;
	add.s64 	%rd49, %rd1, %rd48;
	ld.global.f32 	%f47, [%rd49];
	fma.rn.f32 	%f48, %f46, %f47, %f45;
	add.s32 	%r69, %r63, 3;
	mul.wide.u32 	%rd50, %r69, 4;
	add.s64 	%rd51, %rd2, %rd50;
	ld.global.f32 	%f49, [%rd51];
	add.s32 	%r70, %r68, %r47;
	mul.wide.u32 	%rd52, %r70, 4;
	add.s64 	%rd53, %rd1, %rd52;
	ld.global.f32 	%f50, [%rd53];
	fma.rn.f32 	%f66, %f49, %f50, %f48;
	add.s32 	%r90, %r90, 4;
$L__BB0_8:
	setp.eq.s32 	%p6, %r6, 0;
	@%p6 bra 	$L__BB0_13;
	setp.eq.s32 	%p7, %r6, 1;
	@%p7 bra 	$L__BB0_11;
	add.s32 	%r71, %r90, %r19;
	mul.wide.u32 	%rd54, %r71, 4;
	add.s64 	%rd55, %rd2, %rd54;
	ld.global.f32 	%f52, [%rd55];
	mad.lo.s32 	%r72, %r90, %r47, %r3;
	mul.wide.u32 	%rd56, %r72, 4;
	add.s64 	%rd57, %rd1, %rd56;
	ld.global.f32 	%f53, [%rd57];
	fma.rn.f32 	%f54, %f52, %f53, %f66;
	add.s32 	%r73, %r71, 1;
	mul.wide.u32 	%rd58, %r73, 4;
	add.s64 	%rd59, %rd2, %rd58;
	ld.global.f32 	%f55, [%rd59];
	add.s32 	%r74, %r72, %r47;
	mul.wide.u32 	%rd60, %r74, 4;
	add.s64 	%rd61, %rd1, %rd60;
	ld.global.f32 	%f56, [%rd61];
	fma.rn.f32 	%f66, %f55, %f56, %f54;
	add.s32 	%r90, %r90, 2;
$L__BB0_11:
	setp.eq.s32 	%p8, %r8, 0;
	@%p8 bra 	$L__BB0_13;
	add.s32 	%r75, %r90, %r19;
	mul.wide.u32 	%rd62, %r75, 4;
	add.s64 	%rd63, %rd2, %rd62;
	ld.global.f32 	%f57, [%rd63];
	mad.lo.s32 	%r76, %r90, %r47, %r3;
	mul.wide.u32 	%rd64, %r76, 4;
	add.s64 	%rd65, %rd1, %rd64;
	ld.global.f32 	%f58, [%rd65];
	fma.rn.f32 	%f66, %f57, %f58, %f66;
$L__BB0_13:
	ld.param.u64 	%rd69, [_Z15MatrixMulKernelPfS_S_i_param_2];
	add.s32 	%r77, %r19, %r3;
	cvta.to.global.u64 	%rd66, %rd69;
	mul.wide.u32 	%rd67, %r77, 4;
	add.s64 	%rd68, %rd66, %rd67;
	st.global.f32 	[%rd68], %f66;
	add.s32 	%r78, %r78, 1;
	setp.ne.s32 	%p9, %r78, %r47;
	@%p9 bra 	$L__BB0_2;
$L__BB0_14:
	ret;

}


// ===== COMPILED SASS (sm_100) =====

	.target	sm_100

	.elftype	@"ET_EXEC"


//--------------------- .note.nv.tkinfo           --------------------------
	.section	.note.nv.tkinfo,"",@"SHT_NOTE"
	.sectionflags	@"SHF_NOTE_NV_TKINFO"
	.tkinfo
        /*0018*/ 	.word	0x00000002
        /*0030*/ 	.string	""
        /*0030*/ 	.string	"ptxas"
        /*0030*/ 	.string	"Cuda compilation tools, release 13.0, V13.0.88"
        /*0030*/ 	.string	"Build cuda_13.0.r13.0/compiler.36424714_0"
        /*0030*/ 	.string	"-arch sm_100 -m 64 "



//--------------------- .note.nv.cuinfo           --------------------------
	.section	.note.nv.cuinfo,"",@"SHT_NOTE"
	.sectionflags	@"SHF_NOTE_NV_CUINFO"
        /*0018*/ 	.short	0x0002
        /*001a*/ 	.short	0x0064
        /*001c*/ 	.short	0x0082
	.zero		2


//--------------------- .nv.info                  --------------------------
	.section	.nv.info,"",@"SHT_CUDA_INFO"
	.align	4


	//----- nvinfo : EIATTR_REGCOUNT
	.align		4
        /*0000*/ 	.byte	0x04, 0x2f
        /*0002*/ 	.short	(.L_1 - .L_0)
	.align		4
.L_0:
        /*0004*/ 	.word	index@(_Z15MatrixMulKernelPfS_S_i)
        /*0008*/ 	.word	0x00000020


	//----- nvinfo : EIATTR_FRAME_SIZE
	.align		4
.L_1:
        /*000c*/ 	.byte	0x04, 0x11
        /*000e*/ 	.short	(.L_3 - .L_2)
	.align		4
.L_2:
        /*0010*/ 	.word	index@(_Z15MatrixMulKernelPfS_S_i)
        /*0014*/ 	.word	0x00000000


	//----- nvinfo : EIATTR_MIN_STACK_SIZE
	.align		4
.L_3:
        /*0018*/ 	.byte	0x04, 0x12
        /*001a*/ 	.short	(.L_5 - .L_4)
	.align		4
.L_4:
        /*001c*/ 	.word	index@(_Z15MatrixMulKernelPfS_S_i)
        /*0020*/ 	.word	0x00000000
.L_5:


//--------------------- .nv.compat                --------------------------
	.section	.nv.compat,"",@"SHT_CUDA_COMPAT_INFO"
	.align	4
        /*0000*/ 	.byte	0x02, 0x09, 0x00, 0x00, 0x02, 0x02, 0x01, 0x00, 0x02, 0x05, 0x05, 0x00, 0x03, 0x07, 0x01, 0x01
        /*0010*/ 	.byte	0x02, 0x03, 0x00, 0x00, 0x02, 0x06, 0x01, 0x00, 0x04, 0x0b, 0x08, 0x00, 0x09, 0x00, 0x00, 0x00
        /*0020*/ 	.byte	0x00, 0x00, 0x00, 0x00


//--------------------- .nv.info._Z15MatrixMulKernelPfS_S_i --------------------------
	.section	.nv.info._Z15MatrixMulKernelPfS_S_i,"",@"SHT_CUDA_INFO"
	.sectionflags	@""
	.align	4


	//----- nvinfo : EIATTR_CUDA_API_VERSION
	.align		4
        /*0000*/ 	.byte	0x04, 0x37
        /*0002*/ 	.short	(.L_7 - .L_6)
.L_6:
        /*0004*/ 	.word	0x00000082


	//----- nvinfo : EIATTR_KPARAM_INFO
	.align		4
.L_7:
        /*0008*/ 	.byte	0x04, 0x17
        /*000a*/ 	.short	(.L_9 - .L_8)
.L_8:
        /*000c*/ 	.word	0x00000000
        /*0010*/ 	.short	0x0003
        /*0012*/ 	.short	0x0018
        /*0014*/ 	.byte	0x00, 0xf0, 0x11, 0x00


	//----- nvinfo : EIATTR_KPARAM_INFO
	.align		4
.L_9:
        /*0018*/ 	.byte	0x04, 0x17
        /*001a*/ 	.short	(.L_11 - .L_10)
.L_10:
        /*001c*/ 	.word	0x00000000
        /*0020*/ 	.short	0x0002
        /*0022*/ 	.short	0x0010
        /*0024*/ 	.byte	0x00, 0xf5, 0x21, 0x00


	//----- nvinfo : EIATTR_KPARAM_INFO
	.align		4
.L_11:
        /*0028*/ 	.byte	0x04, 0x17
        /*002a*/ 	.short	(.L_13 - .L_12)
.L_12:
        /*002c*/ 	.word	0x00000000
        /*0030*/ 	.short	0x0001
        /*0032*/ 	.short	0x0008
        /*0034*/ 	.byte	0x00, 0xf5, 0x21, 0x00


	//----- nvinfo : EIATTR_KPARAM_INFO
	.align		4
.L_13:
        /*0038*/ 	.byte	0x04, 0x17
        /*003a*/ 	.short	(.L_15 - .L_14)
.L_14:
        /*003c*/ 	.word	0x00000000
        /*0040*/ 	.short	0x0000
        /*0042*/ 	.short	0x0000
        /*0044*/ 	.byte	0x00, 0xf5, 0x21, 0x00


	//----- nvinfo : EIATTR_SPARSE_MMA_MASK
	.align		4
.L_15:
        /*0048*/ 	.byte	0x03, 0x50
        /*004a*/ 	.short	0x0000


	//----- nvinfo : EIATTR_MAXREG_COUNT
	.align		4
        /*004c*/ 	.byte	0x03, 0x1b
        /*004e*/ 	.short	0x00ff


	//----- nvinfo : EIATTR_MERCURY_ISA_VERSION
	.align		4
        /*0050*/ 	.byte	0x03, 0x5f
        /*0052*/ 	.short	0x0101


	//----- nvinfo : EIATTR_VRC_CTA_INIT_COUNT
	.align		4
        /*0054*/ 	.byte	0x02, 0x4a
	.zero		1
	.zero		1


	//----- nvinfo : EIATTR_EXIT_INSTR_OFFSETS
	.align		4
        /*0058*/ 	.byte	0x04, 0x1c
        /*005a*/ 	.short	(.L_17 - .L_16)


	//   ....[0]....
.L_16:
        /*005c*/ 	.word	0x00000080


	//   ....[1]....
        /*0060*/ 	.word	0x00000ad0


	//----- nvinfo : EIATTR_CBANK_PARAM_SIZE
	.align		4
.L_17:
        /*0064*/ 	.byte	0x03, 0x19
        /*0066*/ 	.short	0x001c


	//----- nvinfo : EIATTR_PARAM_CBANK
	.align		4
        /*0068*/ 	.byte	0x04, 0x0a
        /*006a*/ 	.short	(.L_19 - .L_18)
	.align		4
.L_18:
        /*006c*/ 	.word	index@(.nv.constant0._Z15MatrixMulKernelPfS_S_i)
        /*0070*/ 	.short	0x0380
        /*0072*/ 	.short	0x001c


	//----- nvinfo : EIATTR_SW_WAR
	.align		4
.L_19:
        /*0074*/ 	.byte	0x04, 0x36
        /*0076*/ 	.short	(.L_21 - .L_20)
.L_20:
        /*0078*/ 	.word	0x00000008
.L_21:


//--------------------- .nv.callgraph             --------------------------
	.section	.nv.callgraph,"",@"SHT_CUDA_CALLGRAPH"
	.align	4
	.sectionentsize	8
	.align		4
        /*0000*/ 	.word	0x00000000
	.align		4
        /*0004*/ 	.word	0xffffffff
	.align		4
        /*0008*/ 	.word	0x00000000
	.align		4
        /*000c*/ 	.word	0xfffffffe
	.align		4
        /*0010*/ 	.word	0x00000000
	.align		4
        /*0014*/ 	.word	0xfffffffd
	.align		4
        /*0018*/ 	.word	0x00000000
	.align		4
        /*001c*/ 	.word	0xfffffffc


//--------------------- .text._Z15MatrixMulKernelPfS_S_i --------------------------
	.section	.text._Z15MatrixMulKernelPfS_S_i,"ax",@progbits
	.align	128
        .global         _Z15MatrixMulKernelPfS_S_i
        .type           _Z15MatrixMulKernelPfS_S_i,@function
        .size           _Z15MatrixMulKernelPfS_S_i,(.L_x_6 - _Z15MatrixMulKernelPfS_S_i)
        .other          _Z15MatrixMulKernelPfS_S_i,@"STO_CUDA_ENTRY STV_DEFAULT"
_Z15MatrixMulKernelPfS_S_i:
.text._Z15MatrixMulKernelPfS_S_i:
[----:B------:R-:W-:Y:S01]  /*0000*/  LDC R1, c[0x0][0x37c] ;  /* 0x0000df00ff017b82 */ /* 0x000fe20000000800 */
[----:B------:R-:W0:Y:S07]  /*0010*/  S2R R2, SR_TID.Y ;  /* 0x0000000000027919 */ /* 0x000e2e0000002200 */
[----:B------:R-:W1:Y:S01]  /*0020*/  S2UR UR4, SR_CTAID.Y ;  /* 0x00000000000479c3 */ /* 0x000e620000002600 */
[----:B------:R-:W1:Y:S07]  /*0030*/  LDCU UR5, c[0x0][0x364] ;  /* 0x00006c80ff0577ac */ /* 0x000e6e0008000800 */
[----:B------:R-:W2:Y:S01]  /*0040*/  LDC R7, c[0x0][0x398] ;  /* 0x0000e600ff077b82 */ /* 0x000ea20000000800 */
[----:B-1----:R-:W-:-:S06]  /*0050*/  UIMAD UR4, UR4, UR5, URZ ;  /* 0x00000005040472a4 */ /* 0x002fcc000f8e02ff */
[----:B0-----:R-:W-:-:S04]  /*0060*/  IADD3 R0, PT, PT, R2, UR4, RZ ;  /* 0x0000000402007c10 */ /* 0x001fc8000fffe0ff */
[----:B--2---:R-:W-:-:S13]  /*0070*/  ISETP.GE.AND P0, PT, R0, R7, PT ;  /* 0x000000070000720c */ /* 0x004fda0003f06270 */
[----:B------:R-:W-:Y:S05]  /*0080*/  @P0 EXIT ;  /* 0x000000000000094d */ /* 0x000fea0003800000 */
[C---:B------:R-:W-:Y:S01]  /*0090*/  IADD3 R3, PT, PT, R7.reuse, -0x1, RZ ;  /* 0xffffffff07037810 */ /* 0x040fe20007ffe0ff */
[C---:B------:R-:W-:Y:S01]  /*00a0*/  IMAD R5, R7.reuse, 0x5, R0 ;  /* 0x0000000507057824 */ /* 0x040fe200078e0200 */
[C---:B------:R-:W-:Y:S01]  /*00b0*/  IADD3 R2, PT, PT, R7.reuse, UR4, R2 ;  /* 0x0000000407027c10 */ /* 0x040fe2000fffe002 */
[--C-:B------:R-:W-:Y:S01]  /*00c0*/  IMAD R6, R7, 0x6, R0.reuse ;  /* 0x0000000607067824 */ /* 0x100fe200078e0200 */
[----:B------:R-:W-:Y:S01]  /*00d0*/  ISETP.GE.U32.AND P0, PT, R3, 0x7, PT ;  /* 0x000000070300780c */ /* 0x000fe20003f06070 */
[----:B------:R-:W0:Y:S01]  /*00e0*/  LDCU.64 UR6, c[0x0][0x358] ;  /* 0x00006b00ff0677ac */ /* 0x000e220008000a00 */
[C---:B------:R-:W-:Y:S02]  /*00f0*/  LOP3.LUT R3, R7.reuse, 0xfffffff8, RZ, 0xc0, !PT ;  /* 0xfffffff807037812 */ /* 0x040fe400078ec0ff */
[C---:B------:R-:W-:Y:S01]  /*0100*/  LEA R4, R7.reuse, R0, 0x2 ;  /* 0x0000000007047211 */ /* 0x040fe200078e10ff */
[----:B------:R-:W-:Y:S01]  /*0110*/  IMAD R7, R7, 0x7, R0 ;  /* 0x0000000707077824 */ /* 0x000fe200078e0200 */
[----:B------:R-:W-:-:S07]  /*0120*/  UMOV UR4, URZ ;  /* 0x000000ff00047c82 */ /* 0x000fce0008000000 */
.L_x_4:
[----:B-1----:R-:W1:Y:S01]  /*0130*/  LDC R9, c[0x0][0x398] ;  /* 0x0000e600ff097b82 */ /* 0x002e620000000800 */
[----:B------:R-:W-:Y:S01]  /*0140*/  MOV R8, UR4 ;  /* 0x0000000400087c02 */ /* 0x000fe20008000f00 */
[----:B------:R-:W-:Y:S01]  /*0150*/  UIADD3 UR4, UPT, UPT, UR4, 0x1, URZ ;  /* 0x0000000104047890 */ /* 0x000fe2000fffe0ff */
[----:B------:R-:W-:-:S05]  /*0160*/  CS2R R10, SRZ ;  /* 0x00000000000a7805 */ /* 0x000fca000001ff00 */
[----:B-1----:R-:W-:Y:S01]  /*0170*/  ISETP.NE.AND P1, PT, R9, UR4, PT ;  /* 0x0000000409007c0c */ /* 0x002fe2000bf25270 */
[----:B------:R-:W-:-:S12]  /*0180*/  @!P0 BRA `(.L_x_0) ;  /* 0x0000000400288947 */ /* 0x000fd80003800000 */
[----:B------:R-:W1:Y:S01]  /*0190*/  LDC R25, c[0x0][0x398] ;  /* 0x0000e600ff197b82 */ /* 0x000e620000000800 */
[----:B------:R-:W-:Y:S01]  /*01a0*/  HFMA2 R11, -RZ, RZ, 0, 0 ;  /* 0x00000000ff0b7431 */ /* 0x000fe200000001ff */
[----:B------:R-:W-:Y:S01]  /*01b0*/  IADD3 R26, PT, PT, -R3, RZ, RZ ;  /* 0x000000ff031a7210 */ /* 0x000fe20007ffe1ff */
[----:B------:R-:W-:Y:S01]  /*01c0*/  IMAD R19, R8, R9, 0x3 ;  /* 0x0000000308137424 */ /* 0x000fe200078e0209 */
[----:B------:R-:W-:Y:S02]  /*01d0*/  MOV R20, R0 ;  /* 0x0000000000147202 */ /* 0x000fe40000000f00 */
[----:B------:R-:W-:Y:S02]  /*01e0*/  MOV R21, R7 ;  /* 0x0000000700157202 */ /* 0x000fe40000000f00 */
[----:B------:R-:W-:Y:S02]  /*01f0*/  MOV R22, R6 ;  /* 0x0000000600167202 */ /* 0x000fe40000000f00 */
[----:B------:R-:W-:-:S02]  /*0200*/  MOV R23, R5 ;  /* 0x0000000500177202 */ /* 0x000fc40000000f00 */
[----:B------:R-:W-:Y:S02]  /*0210*/  MOV R18, R4 ;  /* 0x0000000400127202 */ /* 0x000fe40000000f00 */
[----:B------:R-:W-:Y:S02]  /*0220*/  MOV R10, R2 ;  /* 0x00000002000a7202 */ /* 0x000fe40000000f00 */
[C---:B-1----:R-:W-:Y:S01]  /*0230*/  LEA R24, R25.reuse, R0, 0x1 ;  /* 0x0000000019187211 */ /* 0x042fe200078e08ff */
[----:B------:R-:W-:-:S07]  /*0240*/  IMAD R25, R25, 0x3, R0 ;  /* 0x0000000319197824 */ /* 0x000fce00078e0200 */
.L_x_1:
[----:B------:R-:W1:Y:S01]  /*0250*/  LDC.64 R12, c[0x0][0x380] ;  /* 0x0000e000ff0c7b82 */ /* 0x000e620000000a00 */
[----:B------:R-:W-:-:S07]  /*0260*/  IADD3 R29, PT, PT, R19, -0x3, RZ ;  /* 0xfffffffd131d7810 */ /* 0x000fce0007ffe0ff */
[----:B------:R-:W2:Y:S01]  /*0270*/  LDC.64 R14, c[0x0][0x388] ;  /* 0x0000e200ff0e7b82 */ /* 0x000ea20000000a00 */
[----:B-1----:R-:W-:-:S06]  /*0280*/  IMAD.WIDE.U32 R28, R29, 0x4, R12 ;  /* 0x000000041d1c7825 */ /* 0x002fcc00078e000c */
[----:B0-----:R-:W3:Y:S01]  /*0290*/  LDG.E R28, desc[UR6][R28.64] ;  /* 0x000000061c1c7981 */ /* 0x001ee2000c1e1900 */
[----:B--2---:R-:W-:-:S06]  /*02a0*/  IMAD.WIDE.U32 R16, R20, 0x4, R14 ;  /* 0x0000000414107825 */ /* 0x004fcc00078e000e */
[----:B------:R-:W3:Y:S01]  /*02b0*/  LDG.E R16, desc[UR6][R16.64] ;  /* 0x0000000610107981 */ /* 0x000ee2000c1e1900 */
[----:B------:R-:W-:Y:S01]  /*02c0*/  IADD3 R27, PT, PT, R19, -0x2, RZ ;  /* 0xfffffffe131b7810 */ /* 0x000fe20007ffe0ff */
[----:B---3--:R-:W-:Y:S01]  /*02d0*/  FFMA R11, R28, R16, R11 ;  /* 0x000000101c0b7223 */ /* 0x008fe2000000000b */
[----:B------:R-:W-:-:S04]  /*02e0*/  IMAD.WIDE.U32 R16, R10, 0x4, R14 ;  /* 0x000000040a107825 */ /* 0x000fc800078e000e */
[----:B------:R-:W-:Y:S02]  /*02f0*/  IMAD.WIDE.U32 R28, R27, 0x4, R12 ;  /* 0x000000041b1c7825 */ /* 0x000fe400078e000c */
[----:B------:R-:W2:Y:S04]  /*0300*/  LDG.E R16, desc[UR6][R16.64] ;  /* 0x0000000610107981 */ /* 0x000ea8000c1e1900 */
[----:B------:R-:W2:Y:S02]  /*0310*/  LDG.E R27, desc[UR6][R28.64] ;  /* 0x000000061c1b7981 */ /* 0x000ea4000c1e1900 */
[----:B--2---:R-:W-:Y:S01]  /*0320*/  FFMA R11, R27, R16, R11 ;  /* 0x000000101b0b7223 */ /* 0x004fe2000000000b */
[----:B------:R-:W-:Y:S01]  /*0330*/  IADD3 R27, PT, PT, R19, -0x1, RZ ;  /* 0xffffffff131b7810 */ /* 0x000fe20007ffe0ff */
[----:B------:R-:W-:-:S04]  /*0340*/  IMAD.WIDE.U32 R16, R24, 0x4, R14 ;  /* 0x0000000418107825 */ /* 0x000fc800078e000e */
[----:B------:R-:W-:Y:S02]  /*0350*/  IMAD.WIDE.U32 R28, R27, 0x4, R12 ;  /* 0x000000041b1c7825 */ /* 0x000fe400078e000c */
[----:B------:R-:W2:Y:S04]  /*0360*/  LDG.E R16, desc[UR6][R16.64] ;  /* 0x0000000610107981 */ /* 0x000ea8000c1e1900 */
[----:B------:R0:W2:Y:S02]  /*0370*/  LDG.E R27, desc[UR6][R28.64] ;  /* 0x000000061c1b7981 */ /* 0x0000a4000c1e1900 */
[----:B0-----:R-:W-:-:S06]  /*0380*/  IMAD.WIDE.U32 R28, R25, 0x4, R14 ;  /* 0x00000004191c7825 */ /* 0x001fcc00078e000e */
[----:B------:R-:W3:Y:S01]  /*0390*/  LDG.E R28, desc[UR6][R28.64] ;  /* 0x000000061c1c7981 */ /* 0x000ee2000c1e1900 */
[----:B--2---:R-:W-:Y:S01]  /*03a0*/  FFMA R11, R27, R16, R11 ;  /* 0x000000101b0b7223 */ /* 0x004fe2000000000b */
[----:B------:R-:W-:-:S05]  /*03b0*/  IMAD.WIDE.U32 R16, R19, 0x4, R12 ;  /* 0x0000000413107825 */ /* 0x000fca00078e000c */
[----:B------:R-:W3:Y:S02]  /*03c0*/  LDG.E R27, desc[UR6][R16.64] ;  /* 0x00000006101b7981 */ /* 0x000ee4000c1e1900 */
[----:B---3--:R-:W-:Y:S01]  /*03d0*/  FFMA R11, R27, R28, R11 ;  /* 0x0000001c1b0b7223 */ /* 0x008fe2000000000b */
[----:B------:R-:W-:Y:S01]  /*03e0*/  IADD3 R27, PT, PT, R19, 0x1, RZ ;  /* 0x00000001131b7810 */ /* 0x000fe20007ffe0ff */
[----:B------:R-:W-:-:S04]  /*03f0*/  IMAD.WIDE.U32 R28, R18, 0x4, R14 ;  /* 0x00000004121c7825 */ /* 0x000fc800078e000e */
[----:B------:R-:W-:Y:S02]  /*0400*/  IMAD.WIDE.U32 R16, R27, 0x4, R12 ;  /* 0x000000041b107825 */ /* 0x000fe400078e000c */
[----:B------:R-:W2:Y:S04]  /*0410*/  LDG.E R28, desc[UR6][R28.64] ;  /* 0x000000061c1c7981 */ /* 0x000ea8000c1e1900 */
[----:B------:R-:W2:Y:S02]  /*0420*/  LDG.E R27, desc[UR6][R16.64] ;  /* 0x00000006101b7981 */ /* 0x000ea4000c1e1900 */
[----:B--2---:R-:W-:Y:S01]  /*0430*/  FFMA R11, R27, R28, R11 ;  /* 0x0000001c1b0b7223 */ /* 0x004fe2000000000b */
[----:B------:R-:W-:Y:S01]  /*0440*/  IADD3 R27, PT, PT, R19, 0x2, RZ ;  /* 0x00000002131b7810 */ /* 0x000fe20007ffe0ff */
[----:B------:R-:W-:-:S04]  /*0450*/  IMAD.WIDE.U32 R28, R23, 0x4, R14 ;  /* 0x00000004171c7825 */ /* 0x000fc800078e000e */
[----:B------:R-:W-:Y:S02]  /*0460*/  IMAD.WIDE.U32 R16, R27, 0x4, R12 ;  /* 0x000000041b107825 */ /* 0x000fe400078e000c */
[----:B------:R-:W2:Y:S04]  /*0470*/  LDG.E R28, desc[UR6][R28.64] ;  /* 0x000000061c1c7981 */ /* 0x000ea8000c1e1900 */
[----:B------:R-:W2:Y:S01]  /*0480*/  LDG.E R27, desc[UR6][R16.64] ;  /* 0x00000006101b7981 */ /* 0x000ea2000c1e1900 */
[----:B------:R-:W-:Y:S01]  /*0490*/  IADD3 R26, PT, PT, R26, 0x8, RZ ;  /* 0x000000081a1a7810 */ /* 0x000fe20007ffe0ff */
[----:B--2---:R-:W-:Y:S01]  /*04a0*/  FFMA R11, R27, R28, R11 ;  /* 0x0000001c1b0b7223 */ /* 0x004fe2000000000b */
[----:B------:R-:W-:Y:S01]  /*04b0*/  IADD3 R27, PT, PT, R19, 0x3, RZ ;  /* 0x00000003131b7810 */ /* 0x000fe20007ffe0ff */
[----:B------:R-:W-:-:S04]  /*04c0*/  IMAD.WIDE.U32 R28, R22, 0x4, R14 ;  /* 0x00000004161c7825 */ /* 0x000fc800078e000e */
[----:B------:R-:W-:Y:S01]  /*04d0*/  IMAD.WIDE.U32 R16, R27, 0x4, R12 ;  /* 0x000000041b107825 */ /* 0x000fe200078e000c */
[----:B------:R-:W-:-:S03]  /*04e0*/  IADD3 R27, PT, PT, R19, 0x4, RZ ;  /* 0x00000004131b7810 */ /* 0x000fc60007ffe0ff */
[----:B------:R-:W-:Y:S02]  /*04f0*/  IMAD.WIDE.U32 R14, R21, 0x4, R14 ;  /* 0x00000004150e7825 */ /* 0x000fe400078e000e */
[----:B------:R-:W2:Y:S02]  /*0500*/  LDG.E R16, desc[UR6][R16.64] ;  /* 0x0000000610107981 */ /* 0x000ea4000c1e1900 */
[----:B------:R-:W-:Y:S02]  /*0510*/  IMAD.WIDE.U32 R12, R27, 0x4, R12 ;  /* 0x000000041b0c7825 */ /* 0x000fe400078e000c */
[----:B------:R-:W2:Y:S04]  /*0520*/  LDG.E R27, desc[UR6][R28.64] ;  /* 0x000000061c1b7981 */ /* 0x000ea8000c1e1900 */
[----:B------:R-:W3:Y:S04]  /*0530*/  LDG.E R12, desc[UR6][R12.64] ;  /* 0x000000060c0c7981 */ /* 0x000ee8000c1e1900 */
[----:B------:R-:W3:Y:S01]  /*0540*/  LDG.E R14, desc[UR6][R14.64] ;  /* 0x000000060e0e7981 */ /* 0x000ee2000c1e1900 */
[----:B------:R-:W-:-:S02]  /*0550*/  ISETP.NE.AND P2, PT, R26, RZ, PT ;  /* 0x000000ff1a00720c */ /* 0x000fc40003f45270 */
[----:B------:R-:W-:Y:S02]  /*0560*/  IADD3 R19, PT, PT, R19, 0x8, RZ ;  /* 0x0000000813137810 */ /* 0x000fe40007ffe0ff */
[C---:B------:R-:W-:Y:S02]  /*0570*/  LEA R10, R9.reuse, R10, 0x3 ;  /* 0x0000000a090a7211 */ /* 0x040fe400078e18ff */
[C---:B------:R-:W-:Y:S02]  /*0580*/  LEA R24, R9.reuse, R24, 0x3 ;  /* 0x0000001809187211 */ /* 0x040fe400078e18ff */
[C---:B------:R-:W-:Y:S02]  /*0590*/  LEA R25, R9.reuse, R25, 0x3 ;  /* 0x0000001909197211 */ /* 0x040fe400078e18ff */
[C---:B------:R-:W-:Y:S02]  /*05a0*/  LEA R18, R9.reuse, R18, 0x3 ;  /* 0x0000001209127211 */ /* 0x040fe400078e18ff */
[----:B------:R-:W-:-:S02]  /*05b0*/  LEA R23, R9, R23, 0x3 ;  /* 0x0000001709177211 */ /* 0x000fc400078e18ff */
[C---:B------:R-:W-:Y:S02]  /*05c0*/  LEA R22, R9.reuse, R22, 0x3 ;  /* 0x0000001609167211 */ /* 0x040fe400078e18ff */
[C---:B------:R-:W-:Y:S02]  /*05d0*/  LEA R21, R9.reuse, R21, 0x3 ;  /* 0x0000001509157211 */ /* 0x040fe400078e18ff */
[----:B------:R-:W-:Y:S01]  /*05e0*/  LEA R20, R9, R20, 0x3 ;  /* 0x0000001409147211 */ /* 0x000fe200078e18ff */
[----:B--2---:R-:W-:-:S04]  /*05f0*/  FFMA R11, R16, R27, R11 ;  /* 0x0000001b100b7223 */ /* 0x004fc8000000000b */
[----:B---3--:R-:W-:Y:S01]  /*0600*/  FFMA R11, R12, R14, R11 ;  /* 0x0000000e0c0b7223 */ /* 0x008fe2000000000b */
[----:B------:R-:W-:Y:S06]  /*0610*/  @P2 BRA `(.L_x_1) ;  /* 0xfffffffc000c2947 */ /* 0x000fec000383ffff */
[----:B------:R-:W-:-:S07]  /*0620*/  MOV R10, R3 ;  /* 0x00000003000a7202 */ /* 0x000fce0000000f00 */
.L_x_0:
[----:B------:R-:W1:Y:S02]  /*0630*/  LDC R24, c[0x0][0x398] ;  /* 0x0000e600ff187b82 */ /* 0x000e640000000800 */
[----:B-1----:R-:W-:-:S04]  /*0640*/  LOP3.LUT R12, R24, 0x7, RZ, 0xc0, !PT ;  /* 0x00000007180c7812 */ /* 0x002fc800078ec0ff */
[----:B------:R-:W-:-:S13]  /*0650*/  ISETP.NE.AND P2, PT, R12, RZ, PT ;  /* 0x000000ff0c00720c */ /* 0x000fda0003f45270 */
[----:B------:R-:W-:Y:S05]  /*0660*/  @!P2 BRA `(.L_x_2) ;  /* 0x000000040004a947 */ /* 0x000fea0003800000 */
[----:B------:R-:W-:Y:S02]  /*0670*/  IADD3 R12, PT, PT, R12, -0x1, RZ ;  /* 0xffffffff0c0c7810 */ /* 0x000fe40007ffe0ff */
[----:B------:R-:W-:Y:S02]  /*0680*/  LOP3.LUT R24, R24, 0x3, RZ, 0xc0, !PT ;  /* 0x0000000318187812 */ /* 0x000fe400078ec0ff */
[----:B------:R-:W-:Y:S02]  /*0690*/  ISETP.GE.U32.AND P2, PT, R12, 0x3, PT ;  /* 0x000000030c00780c */ /* 0x000fe40003f46070 */
[----:B------:R-:W-:-:S11]  /*06a0*/  ISETP.NE.AND P3, PT, R24, RZ, PT ;  /* 0x000000ff1800720c */ /* 0x000fd60003f65270 */
[----:B------:R-:W-:Y:S05]  /*06b0*/  @!P2 BRA `(.L_x_3) ;  /* 0x00000000007ca947 */ /* 0x000fea0003800000 */
[----:B------:R-:W1:Y:S01]  /*06c0*/  LDC.64 R16, c[0x0][0x380] ;  /* 0x0000e000ff107b82 */ /* 0x000e620000000a00 */
[-C--:B------:R-:W-:Y:S02]  /*06d0*/  IMAD R13, R8, R9.reuse, R10 ;  /* 0x00000009080d7224 */ /* 0x080fe400078e020a */
[----:B------:R-:W-:-:S03]  /*06e0*/  IMAD R20, R10, R9, R0 ;  /* 0x000000090a147224 */ /* 0x000fc600078e0200 */
[C---:B------:R-:W-:Y:S02]  /*06f0*/  IADD3 R23, PT, PT, R13.reuse, 0x1, RZ ;  /* 0x000000010d177810 */ /* 0x040fe40007ffe0ff */
[----:B------:R-:W2:Y:S01]  /*0700*/  LDC.64 R14, c[0x0][0x388] ;  /* 0x0000e200ff0e7b82 */ /* 0x000ea20000000a00 */
[C---:B------:R-:W-:Y:S02]  /*0710*/  IADD3 R19, PT, PT, R13.reuse, 0x2, RZ ;  /* 0x000000020d137810 */ /* 0x040fe40007ffe0ff */
[C---:B------:R-:W-:Y:S02]  /*0720*/  IADD3 R21, PT, PT, R13.reuse, 0x3, RZ ;  /* 0x000000030d157810 */ /* 0x040fe40007ffe0ff */
[----:B------:R-:W-:Y:S01]  /*0730*/  IADD3 R25, PT, PT, R20, R9, RZ ;  /* 0x0000000914197210 */ /* 0x000fe20007ffe0ff */
[----:B-1----:R-:W-:-:S04]  /*0740*/  IMAD.WIDE.U32 R28, R13, 0x4, R16 ;  /* 0x000000040d1c7825 */ /* 0x002fc800078e0010 */
[--C-:B------:R-:W-:Y:S02]  /*0750*/  IMAD.WIDE.U32 R22, R23, 0x4, R16.reuse ;  /* 0x0000000417167825 */ /* 0x100fe400078e0010 */
[----:B0-----:R-:W3:Y:S02]  /*0760*/  LDG.E R28, desc[UR6][R28.64] ;  /* 0x000000061c1c7981 */ /* 0x001ee4000c1e1900 */
[--C-:B------:R-:W-:Y:S02]  /*0770*/  IMAD.WIDE.U32 R12, R19, 0x4, R16.reuse ;  /* 0x00000004130c7825 */ /* 0x100fe400078e0010 */
[----:B------:R-:W4:Y:S02]  /*0780*/  LDG.E R22, desc[UR6][R22.64] ;  /* 0x0000000616167981 */ /* 0x000f24000c1e1900 */
[----:B------:R-:W-:Y:S02]  /*0790*/  IMAD.WIDE.U32 R16, R21, 0x4, R16 ;  /* 0x0000000415107825 */ /* 0x000fe400078e0010 */
[----:B------:R-:W5:Y:S02]  /*07a0*/  LDG.E R12, desc[UR6][R12.64] ;  /* 0x000000060c0c7981 */ /* 0x000f64000c1e1900 */
[----:B--2---:R-:W-:-:S02]  /*07b0*/  IMAD.WIDE.U32 R20, R20, 0x4, R14 ;  /* 0x0000000414147825 */ /* 0x004fc400078e000e */
[----:B------:R-:W2:Y:S02]  /*07c0*/  LDG.E R16, desc[UR6][R16.64] ;  /* 0x0000000610107981 */ /* 0x000ea4000c1e1900 */
[C-C-:B------:R-:W-:Y:S01]  /*07d0*/  IMAD.WIDE.U32 R18, R25.reuse, 0x4, R14.reuse ;  /* 0x0000000419127825 */ /* 0x140fe200078e000e */
[-C--:B------:R-:W-:Y:S01]  /*07e0*/  IADD3 R25, PT, PT, R25, R9.reuse, RZ ;  /* 0x0000000919197210 */ /* 0x080fe20007ffe0ff */
[----:B------:R0:W3:Y:S04]  /*07f0*/  LDG.E R20, desc[UR6][R20.64] ;  /* 0x0000000614147981 */ /* 0x0000e8000c1e1900 */
[C---:B------:R-:W-:Y:S01]  /*0800*/  IMAD.WIDE.U32 R26, R25.reuse, 0x4, R14 ;  /* 0x00000004191a7825 */ /* 0x040fe200078e000e */
[----:B------:R-:W4:Y:S01]  /*0810*/  LDG.E R19, desc[UR6][R18.64] ;  /* 0x0000000612137981 */ /* 0x000f22000c1e1900 */
[----:B0-----:R-:W-:-:S04]  /*0820*/  IADD3 R21, PT, PT, R25, R9, RZ ;  /* 0x0000000919157210 */ /* 0x001fc80007ffe0ff */
[----:B------:R-:W5:Y:S01]  /*0830*/  LDG.E R26, desc[UR6][R26.64] ;  /* 0x000000061a1a7981 */ /* 0x000f62000c1e1900 */
[----:B------:R-:W-:-:S06]  /*0840*/  IMAD.WIDE.U32 R14, R21, 0x4, R14 ;  /* 0x00000004150e7825 */ /* 0x000fcc00078e000e */
[----:B------:R-:W2:Y:S01]  /*0850*/  LDG.E R14, desc[UR6][R14.64] ;  /* 0x000000060e0e7981 */ /* 0x000ea2000c1e1900 */
[----:B------:R-:W-:Y:S01]  /*0860*/  IADD3 R10, PT, PT, R10, 0x4, RZ ;  /* 0x000000040a0a7810 */ /* 0x000fe20007ffe0ff */
[----:B---3--:R-:W-:-:S04]  /*0870*/  FFMA R11, R28, R20, R11 ;  /* 0x000000141c0b7223 */ /* 0x008fc8000000000b */
[----:B----4-:R-:W-:-:S04]  /*0880*/  FFMA R11, R22, R19, R11 ;  /* 0x00000013160b7223 */ /* 0x010fc8000000000b */
[----:B-----5:R-:W-:-:S04]  /*0890*/  FFMA R11, R12, R26, R11 ;  /* 0x0000001a0c0b7223 */ /* 0x020fc8000000000b */
[----:B--2---:R-:W-:-:S07]  /*08a0*/  FFMA R11, R16, R14, R11 ;  /* 0x0000000e100b7223 */ /* 0x004fce000000000b */
.L_x_3:
[----:B------:R-:W-:Y:S05]  /*08b0*/  @!P3 BRA `(.L_x_2) ;  /* 0x000000000070b947 */ /* 0x000fea0003800000 */
[----:B------:R-:W1:Y:S01]  /*08c0*/  LDC.64 R16, c[0x0][0x380] ;  /* 0x0000e000ff107b82 */ /* 0x000e620000000a00 */
[----:B------:R-:W-:Y:S02]  /*08d0*/  ISETP.NE.AND P2, PT, R24, 0x1, PT ;  /* 0x000000011800780c */ /* 0x000fe40003f45270 */
[----:B------:R-:W-:-:S05]  /*08e0*/  LOP3.LUT P3, RZ, R9, 0x1, RZ, 0xc0, !PT ;  /* 0x0000000109ff7812 */ /* 0x000fca000786c0ff */
[----:B------:R-:W2:Y:S06]  /*08f0*/  LDC.64 R18, c[0x0][0x388] ;  /* 0x0000e200ff127b82 */ /* 0x000eac0000000a00 */
[-C--:B------:R-:W-:Y:S02]  /*0900*/  @P2 IMAD R21, R8, R9.reuse, R10 ;  /* 0x0000000908152224 */ /* 0x080fe400078e020a */
[----:B------:R-:W3:Y:S01]  /*0910*/  LDC.64 R12, c[0x0][0x380] ;  /* 0x0000e000ff0c7b82 */ /* 0x000ee20000000a00 */
[C---:B------:R-:W-:Y:S01]  /*0920*/  @P2 IMAD R20, R10.reuse, R9, R0 ;  /* 0x000000090a142224 */ /* 0x040fe200078e0200 */
[----:B------:R-:W-:-:S02]  /*0930*/  @P2 IADD3 R10, PT, PT, R10, 0x2, RZ ;  /* 0x000000020a0a2810 */ /* 0x000fc40007ffe0ff */
[C---:B------:R-:W-:Y:S02]  /*0940*/  @P2 IADD3 R25, PT, PT, R21.reuse, 0x1, RZ ;  /* 0x0000000115192810 */ /* 0x040fe40007ffe0ff */
[----:B------:R-:W-:Y:S02]  /*0950*/  @P2 IADD3 R27, PT, PT, R20, R9, RZ ;  /* 0x00000009141b2210 */ /* 0x000fe40007ffe0ff */
[----:B------:R-:W4:Y:S01]  /*0960*/  LDC.64 R14, c[0x0][0x388] ;  /* 0x0000e200ff0e7b82 */ /* 0x000f220000000a00 */
[----:B-1----:R-:W-:-:S04]  /*0970*/  @P2 IMAD.WIDE.U32 R22, R21, 0x4, R16 ;  /* 0x0000000415162825 */ /* 0x002fc800078e0010 */
[----:B------:R-:W-:Y:S02]  /*0980*/  @P2 IMAD.WIDE.U32 R16, R25, 0x4, R16 ;  /* 0x0000000419102825 */ /* 0x000fe400078e0010 */
[----:B0-----:R-:W5:Y:S02]  /*0990*/  @P2 LDG.E R22, desc[UR6][R22.64] ;  /* 0x0000000616162981 */ /* 0x001f64000c1e1900 */
[--C-:B--2---:R-:W-:Y:S02]  /*09a0*/  @P2 IMAD.WIDE.U32 R20, R20, 0x4, R18.reuse ;  /* 0x0000000414142825 */ /* 0x104fe400078e0012 */
[----:B------:R-:W2:Y:S02]  /*09b0*/  @P2 LDG.E R17, desc[UR6][R16.64] ;  /* 0x0000000610112981 */ /* 0x000ea4000c1e1900 */
[----:B------:R-:W-:Y:S02]  /*09c0*/  @P2 IMAD.WIDE.U32 R18, R27, 0x4, R18 ;  /* 0x000000041b122825 */ /* 0x000fe400078e0012 */
[----:B------:R-:W5:Y:S02]  /*09d0*/  @P2 LDG.E R20, desc[UR6][R20.64] ;  /* 0x0000000614142981 */ /* 0x000f64000c1e1900 */
[----:B------:R-:W-:-:S02]  /*09e0*/  @P3 IMAD R25, R8, R9, R10 ;  /* 0x0000000908193224 */ /* 0x000fc400078e020a */
[----:B------:R-:W-:Y:S01]  /*09f0*/  @P3 IMAD R27, R10, R9, R0 ;  /* 0x000000090a1b3224 */ /* 0x000fe200078e0200 */
[----:B------:R-:W2:Y:S01]  /*0a00*/  @P2 LDG.E R18, desc[UR6][R18.64] ;  /* 0x0000000612122981 */ /* 0x000ea2000c1e1900 */
[----:B---3--:R-:W-:-:S04]  /*0a10*/  @P3 IMAD.WIDE.U32 R12, R25, 0x4, R12 ;  /* 0x00000004190c3825 */ /* 0x008fc800078e000c */
[----:B----4-:R-:W-:Y:S02]  /*0a20*/  @P3 IMAD.WIDE.U32 R14, R27, 0x4, R14 ;  /* 0x000000041b0e3825 */ /* 0x010fe400078e000e */
[----:B------:R-:W3:Y:S04]  /*0a30*/  @P3 LDG.E R12, desc[UR6][R12.64] ;  /* 0x000000060c0c3981 */ /* 0x000ee8000c1e1900 */
[----:B------:R-:W3:Y:S01]  /*0a40*/  @P3 LDG.E R14, desc[UR6][R14.64] ;  /* 0x000000060e0e3981 */ /* 0x000ee2000c1e1900 */
[----:B-----5:R-:W-:-:S04]  /*0a50*/  @P2 FFMA R22, R22, R20, R11 ;  /* 0x0000001416162223 */ /* 0x020fc8000000000b */
[----:B--2---:R-:W-:-:S04]  /*0a60*/  @P2 FFMA R11, R17, R18, R22 ;  /* 0x00000012110b2223 */ /* 0x004fc80000000016 */
[----:B---3--:R-:W-:-:S07]  /*0a70*/  @P3 FFMA R11, R12, R14, R11 ;  /* 0x0000000e0c0b3223 */ /* 0x008fce000000000b */
.L_x_2:
[----:B------:R-:W1:Y:S01]  /*0a80*/  LDC.64 R12, c[0x0][0x390] ;  /* 0x0000e400ff0c7b82 */ /* 0x000e620000000a00 */
[----:B------:R-:W-:-:S04]  /*0a90*/  IMAD R9, R8, R9, R0 ;  /* 0x0000000908097224 */ /* 0x000fc800078e0200 */
[----:B-1----:R-:W-:-:S05]  /*0aa0*/  IMAD.WIDE.U32 R8, R9, 0x4, R12 ;  /* 0x0000000409087825 */ /* 0x002fca00078e000c */
[----:B0-----:R1:W-:Y:S01]  /*0ab0*/  STG.E desc[UR6][R8.64], R11 ;  /* 0x0000000b08007986 */ /* 0x0013e2000c101906 */
[----:B------:R-:W-:Y:S05]  /*0ac0*/  @P1 BRA `(.L_x_4) ;  /* 0xfffffff400981947 */ /* 0x000fea000383ffff */
[----:B------:R-:W-:Y:S05]  /*0ad0*/  EXIT ;  /* 0x000000000000794d */ /* 0x000fea0003800000 */
.L_x_5:
[----:B------:R-:W-:-:S00]  /*0ae0*/  BRA `(.L_x_5) ;  /* 0xfffffffc00fc7947 */ /* 0x000fc0000383ffff */
[----:B------:R-:W-:-:S00]  /*0af0*/  NOP ;  /* 0x0000000000007918 */ /* 0x000fc00000000000 */
        /* <DEDUP_REMOVED lines=8> */
.L_x_6:


//--------------------- .nv.shared.reserved.0     --------------------------
	.section	.nv.shared.reserved.0,"aw",@nobits
	.weak		__nv_reservedSMEM_offset_0_alias
	.size		__nv_reservedSMEM_offset_0_alias, 0, 64
	.other		__nv_reservedSMEM_offset_0_alias,@"STO_CUDA_RESERVED_SHARED STV_DEFAULT"
__nv_reservedSMEM_offset_0_alias:
	.zero		0
	.zero		64


//--------------------- .nv.constant0._Z15MatrixMulKernelPfS_S_i --------------------------
	.section	.nv.constant0._Z15MatrixMulKernelPfS_S_i,"a",@progbits
	.sectionflags	@""
	.align	4
.nv.constant0._Z15MatrixMulKernelPfS_S_i:
	.zero		924


//--------------------- SYMBOLS --------------------------

	.type		.nv.reservedSmem.offset0,@object
	.size		.nv.reservedSmem.offset0,0x4
